//
// Generated by NVIDIA NVVM Compiler
//
// Compiler Build ID: CL-36424714
// Cuda compilation tools, release 13.0, V13.0.88
// Based on NVVM 20.0.0
//

.version 9.0
.target sm_100
.address_size 64

	// .globl	_Z17WMMAF16TensorCoreP6__halfS0_S0_

.visible .entry _Z17WMMAF16TensorCoreP6__halfS0_S0_(
	.param .u64 .ptr .align 1 _Z17WMMAF16TensorCoreP6__halfS0_S0__param_0,
	.param .u64 .ptr .align 1 _Z17WMMAF16TensorCoreP6__halfS0_S0__param_1,
	.param .u64 .ptr .align 1 _Z17WMMAF16TensorCoreP6__halfS0_S0__param_2
)
{
	.reg .b16 	%rs<3>;
	.reg .b64 	%rd<3>;
	.reg .b64 	%fd<3>;

	ld.param.u64 	%rd1, [_Z17WMMAF16TensorCoreP6__halfS0_S0__param_2];
	cvta.to.global.u64 	%rd2, %rd1;
	mov.f64 	%fd1, 0d3FF051EB851EB852;
	// begin inline asm
	{  cvt.rn.f16.f64 %rs1, %fd1;}

	// end inline asm
	st.global.u16 	[%rd2+10], %rs1;
	mov.f64 	%fd2, 0d3FF199999999999A;
	// begin inline asm
	{  cvt.rn.f16.f64 %rs2, %fd2;}

	// end inline asm
	st.global.u16 	[%rd2+12], %rs2;
	ret;

}


// ===== COMPILED SASS (sm_100) =====

	.target	sm_100

	.elftype	@"ET_EXEC"


//--------------------- .note.nv.tkinfo           --------------------------
	.section	.note.nv.tkinfo,"",@"SHT_NOTE"
	.sectionflags	@"SHF_NOTE_NV_TKINFO"
	.tkinfo
        /*0018*/ 	.word	0x00000002
        /*0030*/ 	.string	""
        /*0030*/ 	.string	"ptxas"
        /*0030*/ 	.string	"Cuda compilation tools, release 13.0, V13.0.88"
        /*0030*/ 	.string	"Build cuda_13.0.r13.0/compiler.36424714_0"
        /*0030*/ 	.string	"-arch sm_100 -m 64 "



//--------------------- .note.nv.cuinfo           --------------------------
	.section	.note.nv.cuinfo,"",@"SHT_NOTE"
	.sectionflags	@"SHF_NOTE_NV_CUINFO"
        /*0018*/ 	.short	0x0002
        /*001a*/ 	.short	0x0064
        /*001c*/ 	.short	0x0082
	.zero		2


//--------------------- .nv.info                  --------------------------
	.section	.nv.info,"",@"SHT_CUDA_INFO"
	.align	4


	//----- nvinfo : EIATTR_REGCOUNT
	.align		4
        /*0000*/ 	.byte	0x04, 0x2f
        /*0002*/ 	.short	(.L_1 - .L_0)
	.align		4
.L_0:
        /*0004*/ 	.word	index@(_Z17WMMAF16TensorCoreP6__halfS0_S0_)
        /*0008*/ 	.word	0x00000007


	//----- nvinfo : EIATTR_FRAME_SIZE
	.align		4
.L_1:
        /*000c*/ 	.byte	0x04, 0x11
        /*000e*/ 	.short	(.L_3 - .L_2)
	.align		4
.L_2:
        /*0010*/ 	.word	index@(_Z17WMMAF16TensorCoreP6__halfS0_S0_)
        /*0014*/ 	.word	0x00000000


	//----- nvinfo : EIATTR_MIN_STACK_SIZE
	.align		4
.L_3:
        /*0018*/ 	.byte	0x04, 0x12
        /*001a*/ 	.short	(.L_5 - .L_4)
	.align		4
.L_4:
        /*001c*/ 	.word	index@(_Z17WMMAF16TensorCoreP6__halfS0_S0_)
        /*0020*/ 	.word	0x00000000
.L_5:


//--------------------- .nv.compat                --------------------------
	.section	.nv.compat,"",@"SHT_CUDA_COMPAT_INFO"
	.align	4
        /*0000*/ 	.byte	0x02, 0x09, 0x00, 0x00, 0x02, 0x02, 0x01, 0x00, 0x02, 0x05, 0x05, 0x00, 0x03, 0x07, 0x01, 0x01
        /*0010*/ 	.byte	0x02, 0x03, 0x00, 0x00, 0x02, 0x06, 0x01, 0x00, 0x04, 0x0b, 0x08, 0x00, 0x09, 0x00, 0x00, 0x00
        /*0020*/ 	.byte	0x00, 0x00, 0x00, 0x00


//--------------------- .nv.info._Z17WMMAF16TensorCoreP6__halfS0_S0_ --------------------------
	.section	.nv.info._Z17WMMAF16TensorCoreP6__halfS0_S0_,"",@"SHT_CUDA_INFO"
	.sectionflags	@""
	.align	4


	//----- nvinfo : EIATTR_CUDA_API_VERSION
	.align		4
        /*0000*/ 	.byte	0x04, 0x37
        /*0002*/ 	.short	(.L_7 - .L_6)
.L_6:
        /*0004*/ 	.word	0x00000082


	//----- nvinfo : EIATTR_KPARAM_INFO
	.align		4
.L_7:
        /*0008*/ 	.byte	0x04, 0x17
        /*000a*/ 	.short	(.L_9 - .L_8)
.L_8:
        /*000c*/ 	.word	0x00000000
        /*0010*/ 	.short	0x0002
        /*0012*/ 	.short	0x0010
        /*0014*/ 	.byte	0x00, 0xf5, 0x21, 0x00


	//----- nvinfo : EIATTR_KPARAM_INFO
	.align		4
.L_9:
        /*0018*/ 	.byte	0x04, 0x17
        /*001a*/ 	.short	(.L_11 - .L_10)
.L_10:
        /*001c*/ 	.word	0x00000000
        /*0020*/ 	.short	0x0001
        /*0022*/ 	.short	0x0008
        /*0024*/ 	.byte	0x00, 0xf5, 0x21, 0x00


	//----- nvinfo : EIATTR_KPARAM_INFO
	.align		4
.L_11:
        /*0028*/ 	.byte	0x04, 0x17
        /*002a*/ 	.short	(.L_13 - .L_12)
.L_12:
        /*002c*/ 	.word	0x00000000
        /*0030*/ 	.short	0x0000
        /*0032*/ 	.short	0x0000
        /*0034*/ 	.byte	0x00, 0xf5, 0x21, 0x00


	//----- nvinfo : EIATTR_SPARSE_MMA_MASK
	.align		4
.L_13:
        /*0038*/ 	.byte	0x03, 0x50
        /*003a*/ 	.short	0x0000


	//----- nvinfo : EIATTR_MAXREG_COUNT
	.align		4
        /*003c*/ 	.byte	0x03, 0x1b
        /*003e*/ 	.short	0x00ff


	//----- nvinfo : EIATTR_MERCURY_ISA_VERSION
	.align		4
        /*0040*/ 	.byte	0x03, 0x5f
        /*0042*/ 	.short	0x0101


	//----- nvinfo : EIATTR_VRC_CTA_INIT_COUNT
	.align		4
        /*0044*/ 	.byte	0x02, 0x4a
	.zero		1
	.zero		1


	//----- nvinfo : EIATTR_EXIT_INSTR_OFFSETS
	.align		4
        /*0048*/ 	.byte	0x04, 0x1c
        /*004a*/ 	.short	(.L_15 - .L_14)


	//   ....[0]....
.L_14:
        /*004c*/ 	.word	0x00000070


	//----- nvinfo : EIATTR_CBANK_PARAM_SIZE
	.align		4
.L_15:
        /*0050*/ 	.byte	0x03, 0x19
        /*0052*/ 	.short	0x0018


	//----- nvinfo : EIATTR_PARAM_CBANK
	.align		4
        /*0054*/ 	.byte	0x04, 0x0a
        /*0056*/ 	.short	(.L_17 - .L_16)
	.align		4
.L_16:
        /*0058*/ 	.word	index@(.nv.constant0._Z17WMMAF16TensorCoreP6__halfS0_S0_)
        /*005c*/ 	.short	0x0380
        /*005e*/ 	.short	0x0018


	//----- nvinfo : EIATTR_SW_WAR
	.align		4
.L_17:
        /*0060*/ 	.byte	0x04, 0x36
        /*0062*/ 	.short	(.L_19 - .L_18)
.L_18:
        /*0064*/ 	.word	0x00000008
.L_19:


//--------------------- .nv.callgraph             --------------------------
	.section	.nv.callgraph,"",@"SHT_CUDA_CALLGRAPH"
	.align	4
	.sectionentsize	8
	.align		4
        /*0000*/ 	.word	0x00000000
	.align		4
        /*0004*/ 	.word	0xffffffff
	.align		4
        /*0008*/ 	.word	0x00000000
	.align		4
        /*000c*/ 	.word	0xfffffffe
	.align		4
        /*0010*/ 	.word	0x00000000
	.align		4
        /*0014*/ 	.word	0xfffffffd
	.align		4
        /*0018*/ 	.word	0x00000000
	.align		4
        /*001c*/ 	.word	0xfffffffc


//--------------------- .text._Z17WMMAF16TensorCoreP6__halfS0_S0_ --------------------------
	.section	.text._Z17WMMAF16TensorCoreP6__halfS0_S0_,"ax",@progbits
	.align	128
        .global         _Z17WMMAF16TensorCoreP6__halfS0_S0_
        .type           _Z17WMMAF16TensorCoreP6__halfS0_S0_,@function
        .size           _Z17WMMAF16TensorCoreP6__halfS0_S0_,(.L_x_1 - _Z17WMMAF16TensorCoreP6__halfS0_S0_)
        .other          _Z17WMMAF16TensorCoreP6__halfS0_S0_,@"STO_CUDA_ENTRY STV_DEFAULT"
_Z17WMMAF16TensorCoreP6__halfS0_S0_:
.text._Z17WMMAF16TensorCoreP6__halfS0_S0_:
[----:B------:R-:W-:Y:S08]  /*0000*/  LDC R1, c[0x0][0x37c] ;  /* 0x0000df00ff017b82 */ /* 0x000ff00000000800 */
[----:B------:R-:W0:Y:S01]  /*0010*/  LDC.64 R2, c[0x0][0x390] ;  /* 0x0000e400ff027b82 */ /* 0x000e220000000a00 */
[----:B------:R-:W0:Y:S01]  /*0020*/  LDCU.64 UR4, c[0x0][0x358] ;  /* 0x00006b00ff0477ac */ /* 0x000e220008000a00 */
[----:B------:R-:W-:Y:S01]  /*0030*/  HFMA2 R0, -RZ, RZ, 0, 1.01953125 ;  /* 0x00003c14ff007431 */ /* 0x000fe200000001ff */
[----:B------:R-:W-:-:S04]  /*0040*/  MOV R4, 0x3c66 ;  /* 0x00003c6600047802 */ /* 0x000fc80000000f00 */
[----:B0-----:R-:W-:Y:S04]  /*0050*/  STG.E.U16 desc[UR4][R2.64+0xa], R0 ;  /* 0x00000a0002007986 */ /* 0x001fe8000c101504 */
[----:B------:R-:W-:Y:S01]  /*0060*/  STG.E.U16 desc[UR4][R2.64+0xc], R4 ;  /* 0x00000c0402007986 */ /* 0x000fe2000c101504 */
[----:B------:R-:W-:Y:S05]  /*0070*/  EXIT ;  /* 0x000000000000794d */ /* 0x000fea0003800000 */
.L_x_0:
[----:B------:R-:W-:-:S00]  /*0080*/  BRA `(.L_x_0) ;  /* 0xfffffffc00fc7947 */ /* 0x000fc0000383ffff */
[----:B------:R-:W-:-:S00]  /*0090*/  NOP ;  /* 0x0000000000007918 */ /* 0x000fc00000000000 */
        /* <DEDUP_REMOVED lines=14> */
.L_x_1:


//--------------------- .nv.shared.reserved.0     --------------------------
	.section	.nv.shared.reserved.0,"aw",@nobits
	.weak		__nv_reservedSMEM_offset_0_alias
	.size		__nv_reservedSMEM_offset_0_alias, 0, 64
	.other		__nv_reservedSMEM_offset_0_alias,@"STO_CUDA_RESERVED_SHARED STV_DEFAULT"
__nv_reservedSMEM_offset_0_alias:
	.zero		0
	.zero		64


//--------------------- .nv.constant0._Z17WMMAF16TensorCoreP6__halfS0_S0_ --------------------------
	.section	.nv.constant0._Z17WMMAF16TensorCoreP6__halfS0_S0_,"a",@progbits
	.sectionflags	@""
	.align	4
.nv.constant0._Z17WMMAF16TensorCoreP6__halfS0_S0_:
	.zero		920


//--------------------- SYMBOLS --------------------------

	.type		.nv.reservedSmem.offset0,@object
	.size		.nv.reservedSmem.offset0,0x4
